	.headerflags	@"EF_CUDA_TEXMODE_UNIFIED EF_CUDA_64BIT_ADDRESS EF_CUDA_ACCELERATORS EF_CUDA_SM90 EF_CUDA_VIRTUAL_SM(EF_CUDA_SM90)"
	.elftype	@"ET_EXEC"


//--------------------- .nv.info                  --------------------------
	.section	.nv.info,"",@"SHT_CUDA_INFO"
	.align	4


	//----- nvinfo : EIATTR_REGCOUNT
	.align		4
        /*0000*/ 	.byte	0x04, 0x2f
        /*0002*/ 	.short	(.L_3 - .L_2)
	.align		4
.L_2:
        /*0004*/ 	.word	index@(triton_poi_fused__native_batch_norm_legit_no_training_convolution_elu_1)
        /*0008*/ 	.word	0x00000014


	//----- nvinfo : EIATTR_MIN_STACK_SIZE
	.align		4
.L_3:
        /*000c*/ 	.byte	0x04, 0x12
        /*000e*/ 	.short	(.L_5 - .L_4)
	.align		4
.L_4:
        /*0010*/ 	.word	index@(triton_poi_fused__native_batch_norm_legit_no_training_convolution_elu_1)
        /*0014*/ 	.word	0x00000000


	//----- nvinfo : EIATTR_FRAME_SIZE
	.align		4
.L_5:
        /*0018*/ 	.byte	0x04, 0x11
        /*001a*/ 	.short	(.L_7 - .L_6)
	.align		4
.L_6:
        /*001c*/ 	.word	index@(triton_poi_fused__native_batch_norm_legit_no_training_convolution_elu_1)
        /*0020*/ 	.word	0x00000000


	//----- nvinfo : EIATTR_MIN_STACK_SIZE
	.align		4
.L_7:
        /*0024*/ 	.byte	0x04, 0x12
        /*0026*/ 	.short	(.L_9 - .L_8)
	.align		4
.L_8:
        /*0028*/ 	.word	index@(triton_poi_fused__native_batch_norm_legit_no_training_convolution_elu_1)
        /*002c*/ 	.word	0x00000000
.L_9:


//--------------------- .nv.info.triton_poi_fused__native_batch_norm_legit_no_training_convolution_elu_1 --------------------------
	.section	.nv.info.triton_poi_fused__native_batch_norm_legit_no_training_convolution_elu_1,"",@"SHT_CUDA_INFO"
	.sectionflags	@""
	.align	4


	//----- nvinfo : EIATTR_CUDA_API_VERSION
	.align		4
        /*0000*/ 	.byte	0x04, 0x37
        /*0002*/ 	.short	(.L_11 - .L_10)
.L_10:
        /*0004*/ 	.word	0x0000007c


	//----- nvinfo : EIATTR_KPARAM_INFO
	.align		4
.L_11:
        /*0008*/ 	.byte	0x04, 0x17
        /*000a*/ 	.short	(.L_13 - .L_12)
.L_12:
        /*000c*/ 	.word	0x00000000
        /*0010*/ 	.short	0x0007
        /*0012*/ 	.short	0x0038
        /*0014*/ 	.byte	0x00, 0xf0, 0x11, 0x00


	//----- nvinfo : EIATTR_KPARAM_INFO
	.align		4
.L_13:
        /*0018*/ 	.byte	0x04, 0x17
        /*001a*/ 	.short	(.L_15 - .L_14)
.L_14:
        /*001c*/ 	.word	0x00000000
        /*0020*/ 	.short	0x0006
        /*0022*/ 	.short	0x0030
        /*0024*/ 	.byte	0x00, 0xf4, 0x21, 0x00


	//----- nvinfo : EIATTR_KPARAM_INFO
	.align		4
.L_15:
        /*0028*/ 	.byte	0x04, 0x17
        /*002a*/ 	.short	(.L_17 - .L_16)
.L_16:
        /*002c*/ 	.word	0x00000000
        /*0030*/ 	.short	0x0005
        /*0032*/ 	.short	0x0028
        /*0034*/ 	.byte	0x00, 0xf4, 0x21, 0x00


	//----- nvinfo : EIATTR_KPARAM_INFO
	.align		4
.L_17:
        /*0038*/ 	.byte	0x04, 0x17
        /*003a*/ 	.short	(.L_19 - .L_18)
.L_18:
        /*003c*/ 	.word	0x00000000
        /*0040*/ 	.short	0x0004
        /*0042*/ 	.short	0x0020
        /*0044*/ 	.byte	0x00, 0xf4, 0x21, 0x00


	//----- nvinfo : EIATTR_KPARAM_INFO
	.align		4
.L_19:
        /*0048*/ 	.byte	0x04, 0x17
        /*004a*/ 	.short	(.L_21 - .L_20)
.L_20:
        /*004c*/ 	.word	0x00000000
        /*0050*/ 	.short	0x0003
        /*0052*/ 	.short	0x0018
        /*0054*/ 	.byte	0x00, 0xf4, 0x21, 0x00


	//----- nvinfo : EIATTR_KPARAM_INFO
	.align		4
.L_21:
        /*0058*/ 	.byte	0x04, 0x17
        /*005a*/ 	.short	(.L_23 - .L_22)
.L_22:
        /*005c*/ 	.word	0x00000000
        /*0060*/ 	.short	0x0002
        /*0062*/ 	.short	0x0010
        /*0064*/ 	.byte	0x00, 0xf4, 0x21, 0x00


	//----- nvinfo : EIATTR_KPARAM_INFO
	.align		4
.L_23:
        /*0068*/ 	.byte	0x04, 0x17
        /*006a*/ 	.short	(.L_25 - .L_24)
.L_24:
        /*006c*/ 	.word	0x00000000
        /*0070*/ 	.short	0x0001
        /*0072*/ 	.short	0x0008
        /*0074*/ 	.byte	0x00, 0xf4, 0x21, 0x00


	//----- nvinfo : EIATTR_KPARAM_INFO
	.align		4
.L_25:
        /*0078*/ 	.byte	0x04, 0x17
        /*007a*/ 	.short	(.L_27 - .L_26)
.L_26:
        /*007c*/ 	.word	0x00000000
        /*0080*/ 	.short	0x0000
        /*0082*/ 	.short	0x0000
        /*0084*/ 	.byte	0x00, 0xf4, 0x21, 0x00


	//----- nvinfo : EIATTR_SPARSE_MMA_MASK
	.align		4
.L_27:
        /*0088*/ 	.byte	0x03, 0x50
        /*008a*/ 	.short	0x0000


	//----- nvinfo : EIATTR_MAXREG_COUNT
	.align		4
        /*008c*/ 	.byte	0x03, 0x1b
        /*008e*/ 	.short	0x00ff


	//----- nvinfo : EIATTR_EXIT_INSTR_OFFSETS
	.align		4
        /*0090*/ 	.byte	0x04, 0x1c
        /*0092*/ 	.short	(.L_29 - .L_28)


	//   ....[0]....
.L_28:
        /*0094*/ 	.word	0x000006e0


	//----- nvinfo : EIATTR_REQNTID
	.align		4
.L_29:
        /*0098*/ 	.byte	0x04, 0x10
        /*009a*/ 	.short	(.L_31 - .L_30)
.L_30:
        /*009c*/ 	.word	0x00000100
        /*00a0*/ 	.word	0x00000001
        /*00a4*/ 	.word	0x00000001


	//----- nvinfo : EIATTR_CBANK_PARAM_SIZE
	.align		4
.L_31:
        /*00a8*/ 	.byte	0x03, 0x19
        /*00aa*/ 	.short	0x003c


	//----- nvinfo : EIATTR_PARAM_CBANK
	.align		4
        /*00ac*/ 	.byte	0x04, 0x0a
        /*00ae*/ 	.short	(.L_33 - .L_32)
	.align		4
.L_32:
        /*00b0*/ 	.word	index@(.nv.constant0.triton_poi_fused__native_batch_norm_legit_no_training_convolution_elu_1)
        /*00b4*/ 	.short	0x0210
        /*00b6*/ 	.short	0x003c


	//----- nvinfo : EIATTR_SW_WAR
	.align		4
.L_33:
        /*00b8*/ 	.byte	0x04, 0x36
        /*00ba*/ 	.short	(.L_35 - .L_34)
.L_34:
        /*00bc*/ 	.word	0x00000008
.L_35:


//--------------------- .nv.callgraph             --------------------------
	.section	.nv.callgraph,"",@"SHT_CUDA_CALLGRAPH"
	.align	4
	.sectionentsize	8
	.align		4
        /*0000*/ 	.word	0x00000000
	.align		4
        /*0004*/ 	.word	0xffffffff
	.align		4
        /*0008*/ 	.word	0x00000000
	.align		4
        /*000c*/ 	.word	0xfffffffe
	.align		4
        /*0010*/ 	.word	0x00000000
	.align		4
        /*0014*/ 	.word	0xfffffffd
	.align		4
        /*0018*/ 	.word	0x00000000
	.align		4
        /*001c*/ 	.word	0xfffffffc


//--------------------- .nv.constant4             --------------------------
	.section	.nv.constant4,"a",@progbits
	.align	8
	.align		8
.nv.constant4:
        /*0000*/ 	.dword	_$_str
	.align		8
        /*0008*/ 	.dword	_$_str_$_2


//--------------------- .text.triton_poi_fused__native_batch_norm_legit_no_training_convolution_elu_1 --------------------------
	.section	.text.triton_poi_fused__native_batch_norm_legit_no_training_convolution_elu_1,"ax",@progbits
	.align	128
        .global         triton_poi_fused__native_batch_norm_legit_no_training_convolution_elu_1
        .type           triton_poi_fused__native_batch_norm_legit_no_training_convolution_elu_1,@function
        .size           triton_poi_fused__native_batch_norm_legit_no_training_convolution_elu_1,(.L_x_1 - triton_poi_fused__native_batch_norm_legit_no_training_convolution_elu_1)
        .other          triton_poi_fused__native_batch_norm_legit_no_training_convolution_elu_1,@"STO_CUDA_ENTRY STV_DEFAULT"
triton_poi_fused__native_batch_norm_legit_no_training_convolution_elu_1:
.text.triton_poi_fused__native_batch_norm_legit_no_training_convolution_elu_1:
[----:B------:R-:W-:Y:S01]  /*0000*/  LDC R1, c[0x0][0x28] ;  /* 0x00000a00ff017b82 */ /* 0x000fe20000000800 */
[----:B------:R-:W1:Y:S07]  /*0010*/  S2R R0, SR_TID.X ;  /* 0x0000000000007919 */ /* 0x000e6e0000002100 */
[----:B------:R-:W2:Y:S01]  /*0020*/  LDC.64 R12, c[0x0][0x230] ;  /* 0x00008c00ff0c7b82 */ /* 0x000ea20000000a00 */
[----:B------:R-:W-:Y:S01]  /*0030*/  ULDC.64 UR4, c[0x0][0x208] ;  /* 0x0000820000047ab9 */ /* 0x000fe20000000a00 */
[----:B------:R-:W3:Y:S06]  /*0040*/  S2R R5, SR_CTAID.X ;  /* 0x0000000000057919 */ /* 0x000eec0000002500 */
[----:B------:R-:W4:Y:S08]  /*0050*/  LDC.64 R8, c[0x0][0x220] ;  /* 0x00008800ff087b82 */ /* 0x000f300000000a00 */
[----:B------:R-:W5:Y:S08]  /*0060*/  LDC.64 R10, c[0x0][0x228] ;  /* 0x00008a00ff0a7b82 */ /* 0x000f700000000a00 */
[----:B------:R-:W5:Y:S01]  /*0070*/  LDC.64 R14, c[0x0][0x238] ;  /* 0x00008e00ff0e7b82 */ /* 0x000f620000000a00 */
[----:B-1----:R-:W-:-:S02]  /*0080*/  SHF.L.U32 R0, R0, 0x1, RZ ;  /* 0x0000000100007819 */ /* 0x002fc400000006ff */
[----:B---3--:R-:W-:Y:S02]  /*0090*/  SHF.R.S32.HI R3, RZ, 0x16, R5 ;  /* 0x00000016ff037819 */ /* 0x008fe40000011405 */
[----:B------:R-:W-:Y:S02]  /*00a0*/  LOP3.LUT R0, R0, 0x1fe, RZ, 0xc0, !PT ;  /* 0x000001fe00007812 */ /* 0x000fe400078ec0ff */
[----:B------:R-:W-:Y:S02]  /*00b0*/  SGXT R3, R3, 0x1 ;  /* 0x000000010303781a */ /* 0x000fe40000000200 */
[----:B------:R-:W-:Y:S02]  /*00c0*/  LEA R0, R5, R0, 0x9 ;  /* 0x0000000005007211 */ /* 0x000fe400078e48ff */
[----:B------:R-:W1:Y:S02]  /*00d0*/  LDC.64 R4, c[0x0][0x240] ;  /* 0x00009000ff047b82 */ /* 0x000e640000000a00 */
[----:B------:R-:W-:-:S04]  /*00e0*/  LEA.HI R3, R3, R0, RZ, 0xc ;  /* 0x0000000003037211 */ /* 0x000fc800078f60ff */
[----:B------:R-:W-:-:S04]  /*00f0*/  SHF.R.S32.HI R3, RZ, 0xc, R3 ;  /* 0x0000000cff037819 */ /* 0x000fc80000011403 */
[----:B------:R-:W-:-:S04]  /*0100*/  LEA.HI R2, R3, R3, RZ, 0x9 ;  /* 0x0000000303027211 */ /* 0x000fc800078f48ff */
[----:B------:R-:W-:-:S04]  /*0110*/  LOP3.LUT R2, R2, 0xfffffe00, RZ, 0xc0, !PT ;  /* 0xfffffe0002027812 */ /* 0x000fc800078ec0ff */
[----:B------:R-:W-:Y:S02]  /*0120*/  IADD3 R17, R3, -R2, RZ ;  /* 0x8000000203117210 */ /* 0x000fe40007ffe0ff */
[----:B------:R-:W3:Y:S03]  /*0130*/  LDC.64 R2, c[0x0][0x210] ;  /* 0x00008400ff027b82 */ /* 0x000ee60000000a00 */
[----:B--2---:R-:W-:-:S05]  /*0140*/  IMAD.WIDE R12, R17, 0x4, R12 ;  /* 0x00000004110c7825 */ /* 0x004fca00078e020c */
[----:B------:R2:W2:Y:S01]  /*0150*/  LDG.E.EL R16, desc[UR4][R12.64] ;  /* 0x000000040c107981 */ /* 0x0004a2000c2e1900 */
[----:B----4-:R-:W-:-:S04]  /*0160*/  IMAD.WIDE R8, R17, 0x4, R8 ;  /* 0x0000000411087825 */ /* 0x010fc800078e0208 */
[C---:B-----5:R-:W-:Y:S02]  /*0170*/  IMAD.WIDE R10, R17.reuse, 0x4, R10 ;  /* 0x00000004110a7825 */ /* 0x060fe400078e020a */
[----:B------:R4:W5:Y:S02]  /*0180*/  LDG.E.EL R8, desc[UR4][R8.64] ;  /* 0x0000000408087981 */ /* 0x000964000c2e1900 */
[C---:B-1----:R-:W-:Y:S02]  /*0190*/  IMAD.WIDE R4, R17.reuse, 0x4, R4 ;  /* 0x0000000411047825 */ /* 0x042fe400078e0204 */
[----:B------:R-:W5:Y:S02]  /*01a0*/  LDG.E.EL R10, desc[UR4][R10.64] ;  /* 0x000000040a0a7981 */ /* 0x000f64000c2e1900 */
[----:B---3--:R-:W-:Y:S02]  /*01b0*/  IMAD.WIDE R2, R0, 0x4, R2 ;  /* 0x0000000400027825 */ /* 0x008fe400078e0202 */
[----:B------:R-:W3:Y:S04]  /*01c0*/  LDG.E.EL R5, desc[UR4][R4.64] ;  /* 0x0000000404057981 */ /* 0x000ee8000c2e1900 */
[----:B------:R-:W5:Y:S01]  /*01d0*/  LDG.E.64 R6, desc[UR4][R2.64] ;  /* 0x0000000402067981 */ /* 0x000f62000c1e1b00 */
[----:B0-2---:R-:W-:-:S06]  /*01e0*/  IMAD.WIDE R12, R17, 0x4, R14 ;  /* 0x00000004110c7825 */ /* 0x005fcc00078e020e */
[----:B------:R0:W3:Y:S01]  /*01f0*/  LDG.E.EL R12, desc[UR4][R12.64] ;  /* 0x000000040c0c7981 */ /* 0x0000e2000c2e1900 */
[----:B----4-:R-:W-:Y:S01]  /*0200*/  HFMA2.MMA R9, -RZ, RZ, 1.625, 0 ;  /* 0x3e800000ff097435 */ /* 0x010fe200000001ff */
[----:B0-----:R-:W-:Y:S01]  /*0210*/  MOV R13, 0x3ab5ebe6 ;  /* 0x3ab5ebe6000d7802 */ /* 0x001fe20000000f00 */
[----:B------:R-:W-:-:S04]  /*0220*/  FADD R16, R16, 9.9999997473787516356e-05 ;  /* 0x38d1b71710107421 */ /* 0x000fc80000000000 */
[----:B------:R-:W0:Y:S02]  /*0230*/  MUFU.SQRT R14, R16 ;  /* 0x00000010000e7308 */ /* 0x000e240000002000 */
[C---:B0-----:R-:W-:Y:S02]  /*0240*/  FSETP.GT.AND P0, PT, R14.reuse, 8.50705917302346158658e+37, PT ;  /* 0x7e8000000e00780b */ /* 0x041fe40003f04000 */
[----:B------:R-:W-:-:S11]  /*0250*/  FSETP.GEU.AND P1, PT, R14, 1.175494350822287508e-38, PT ;  /* 0x008000000e00780b */ /* 0x000fd60003f2e000 */
[----:B------:R-:W-:-:S04]  /*0260*/  @P0 FMUL R14, R14, 0.25 ;  /* 0x3e8000000e0e0820 */ /* 0x000fc80000400000 */
[----:B------:R-:W-:-:S06]  /*0270*/  @!P1 FMUL R14, R14, 16777216 ;  /* 0x4b8000000e0e9820 */ /* 0x000fcc0000400000 */
[----:B------:R-:W0:Y:S01]  /*0280*/  MUFU.RCP R14, R14 ;  /* 0x0000000e000e7308 */ /* 0x000e220000001000 */
[----:B------:R-:W-:Y:S01]  /*0290*/  FSEL R9, R9, 1, P0 ;  /* 0x3f80000009097808 */ /* 0x000fe20000000000 */
[--C-:B-----5:R-:W-:Y:S01]  /*02a0*/  FADD R6, R6, R8.reuse ;  /* 0x0000000806067221 */ /* 0x120fe20000000000 */
[----:B------:R-:W-:-:S03]  /*02b0*/  FADD R7, R7, R8 ;  /* 0x0000000807077221 */ /* 0x000fc60000000000 */
[----:B------:R-:W-:Y:S01]  /*02c0*/  @!P1 FMUL R9, R9, 16777216 ;  /* 0x4b80000009099820 */ /* 0x000fe20000400000 */
[C---:B------:R-:W-:Y:S01]  /*02d0*/  FADD R4, -R10.reuse, R6 ;  /* 0x000000060a047221 */ /* 0x040fe20000000100 */
[----:B------:R-:W-:Y:S02]  /*02e0*/  FADD R10, -R10, R7 ;  /* 0x000000070a0a7221 */ /* 0x000fe40000000100 */
[----:B0-----:R-:W-:-:S04]  /*02f0*/  FMUL R9, R14, R9 ;  /* 0x000000090e097220 */ /* 0x001fc80000400000 */
[-C--:B------:R-:W-:Y:S01]  /*0300*/  FMUL R4, R4, R9.reuse ;  /* 0x0000000904047220 */ /* 0x080fe20000400000 */
[----:B------:R-:W-:-:S03]  /*0310*/  FMUL R10, R10, R9 ;  /* 0x000000090a0a7220 */ /* 0x000fc60000400000 */
[C-C-:B---3--:R-:W-:Y:S01]  /*0320*/  FFMA R4, R12.reuse, R4, R5.reuse ;  /* 0x000000040c047223 */ /* 0x148fe20000000005 */
[----:B------:R-:W-:-:S03]  /*0330*/  FFMA R5, R12, R10, R5 ;  /* 0x0000000a0c057223 */ /* 0x000fc60000000005 */
[----:B------:R-:W-:Y:S01]  /*0340*/  FMUL R8, R4, 1.4426950216293334961 ;  /* 0x3fb8aa3b04087820 */ /* 0x000fe20000400000 */
[----:B------:R-:W-:-:S05]  /*0350*/  FMUL R10, R5, 1.4426950216293334961 ;  /* 0x3fb8aa3b050a7820 */ /* 0x000fca0000400000 */
[----:B------:R-:W0:Y:S01]  /*0360*/  FRND R8, R8 ;  /* 0x0000000800087307 */ /* 0x000e220000201000 */
[----:B------:R-:W-:Y:S01]  /*0370*/  FADD.FTZ R9, |R4|, -RZ ;  /* 0x800000ff04097221 */ /* 0x000fe20000010200 */
[----:B------:R-:W-:-:S06]  /*0380*/  FADD.FTZ R11, |R5|, -RZ ;  /* 0x800000ff050b7221 */ /* 0x000fcc0000010200 */
[----:B------:R-:W1:Y:S01]  /*0390*/  FRND R10, R10 ;  /* 0x0000000a000a7307 */ /* 0x000e620000201000 */
[----:B------:R-:W-:Y:S02]  /*03a0*/  FSETP.GEU.AND P0, PT, R9, 0.40999999642372131348, PT ;  /* 0x3ed1eb850900780b */ /* 0x000fe40003f0e000 */
[----:B------:R-:W-:Y:S02]  /*03b0*/  FSETP.GEU.AND P1, PT, R11, 0.40999999642372131348, PT ;  /* 0x3ed1eb850b00780b */ /* 0x000fe40003f2e000 */
[----:B0-----:R-:W-:-:S04]  /*03c0*/  FSEL R9, R8, RZ, P0 ;  /* 0x000000ff08097208 */ /* 0x001fc80000000000 */
[C---:B------:R-:W-:Y:S01]  /*03d0*/  FSETP.NEU.AND P4, PT, R9.reuse, 128, PT ;  /* 0x430000000900780b */ /* 0x040fe20003f8d000 */
[C---:B------:R-:W-:Y:S01]  /*03e0*/  FFMA.FTZ R12, -R9.reuse, 0.693145751953125, R4 ;  /* 0x3f317200090c7823 */ /* 0x040fe20000010104 */
[----:B-1----:R-:W-:Y:S02]  /*03f0*/  FSEL R14, R10, RZ, P1 ;  /* 0x000000ff0a0e7208 */ /* 0x002fe40000800000 */
[C---:B------:R-:W-:Y:S01]  /*0400*/  FSEL R10, R9.reuse, 127, P4 ;  /* 0x42fe0000090a7808 */ /* 0x040fe20002000000 */
[----:B------:R-:W-:Y:S02]  /*0410*/  FFMA.FTZ R9, -R9, 1.428606765330187045e-06, R12 ;  /* 0x35bfbe8e09097823 */ /* 0x000fe4000001010c */
[C---:B------:R-:W-:Y:S01]  /*0420*/  FFMA.FTZ R11, -R14.reuse, 0.693145751953125, R5 ;  /* 0x3f3172000e0b7823 */ /* 0x040fe20000010105 */
[C---:B------:R-:W-:Y:S01]  /*0430*/  FSETP.NEU.AND P2, PT, R14.reuse, 128, PT ;  /* 0x430000000e00780b */ /* 0x040fe20003f4d000 */
[C---:B------:R-:W-:Y:S02]  /*0440*/  FFMA.FTZ R8, R9.reuse, R13, 0.0083824126049876213074 ;  /* 0x3c09566309087423 */ /* 0x040fe4000001000d */
[C---:B------:R-:W-:Y:S01]  /*0450*/  FFMA.FTZ R16, -R14.reuse, 1.428606765330187045e-06, R11 ;  /* 0x35bfbe8e0e107823 */ /* 0x040fe2000001010b */
[----:B------:R-:W-:Y:S01]  /*0460*/  FSEL R11, R14, 127, P2 ;  /* 0x42fe00000e0b7808 */ /* 0x000fe20001000000 */
[----:B------:R-:W-:-:S02]  /*0470*/  FFMA.FTZ R8, R9, R8, 0.041667830199003219604 ;  /* 0x3d2aabe309087423 */ /* 0x000fc40000010008 */
[C---:B------:R-:W-:Y:S01]  /*0480*/  FFMA.FTZ R13, R16.reuse, R13, 0.0083824126049876213074 ;  /* 0x3c095663100d7423 */ /* 0x040fe2000001000d */
[----:B------:R-:W0:Y:S01]  /*0490*/  MUFU.EX2 R12, R10 ;  /* 0x0000000a000c7308 */ /* 0x000e220000000800 */
[----:B------:R-:W-:Y:S02]  /*04a0*/  FFMA.FTZ R8, R9, R8, 0.16666397452354431152 ;  /* 0x3e2aa9f609087423 */ /* 0x000fe40000010008 */
[----:B------:R-:W-:-:S05]  /*04b0*/  FFMA.FTZ R15, R16, R13, 0.041667830199003219604 ;  /* 0x3d2aabe3100f7423 */ /* 0x000fca000001000d */
[----:B------:R-:W1:Y:S01]  /*04c0*/  MUFU.EX2 R13, R11 ;  /* 0x0000000b000d7308 */ /* 0x000e620000000800 */
[----:B------:R-:W-:Y:S01]  /*04d0*/  FFMA.FTZ R15, R16, R15, 0.16666397452354431152 ;  /* 0x3e2aa9f6100f7423 */ /* 0x000fe2000001000f */
[----:B------:R-:W-:-:S03]  /*04e0*/  FFMA.FTZ R8, R9, R8, 0.49999994039535522461 ;  /* 0x3efffffe09087423 */ /* 0x000fc60000010008 */
[----:B------:R-:W-:Y:S01]  /*04f0*/  FFMA.FTZ R15, R16, R15, 0.49999994039535522461 ;  /* 0x3efffffe100f7423 */ /* 0x000fe2000001000f */
[----:B------:R-:W-:-:S03]  /*0500*/  FMUL R8, R9, R8 ;  /* 0x0000000809087220 */ /* 0x000fc60000400000 */
[C---:B------:R-:W-:Y:S01]  /*0510*/  FMUL R17, R16.reuse, R15 ;  /* 0x0000000f10117220 */ /* 0x040fe20000400000 */
[----:B------:R-:W-:Y:S02]  /*0520*/  FFMA.FTZ R15, R9, R8, R9 ;  /* 0x00000008090f7223 */ /* 0x000fe40000010009 */
[----:B------:R-:W2:Y:S01]  /*0530*/  LDC.64 R8, c[0x0][0x218] ;  /* 0x00008600ff087b82 */ /* 0x000ea20000000a00 */
[----:B------:R-:W-:Y:S01]  /*0540*/  FFMA.FTZ R16, R16, R17, R16 ;  /* 0x0000001110107223 */ /* 0x000fe20000010010 */
[----:B0-----:R-:W-:Y:S01]  /*0550*/  FADD R17, R12, -1 ;  /* 0xbf8000000c117421 */ /* 0x001fe20000000000 */
[C---:B-1----:R-:W-:Y:S01]  /*0560*/  FADD R14, R13.reuse, -1 ;  /* 0xbf8000000d0e7421 */ /* 0x042fe20000000000 */
[----:B------:R-:W-:Y:S02]  /*0570*/  FSETP.NEU.AND P1, PT, R4, RZ, PT ;  /* 0x000000ff0400720b */ /* 0x000fe40003f2d000 */
[----:B------:R-:W-:Y:S01]  /*0580*/  FFMA.FTZ R12, R12, R15, R17 ;  /* 0x0000000f0c0c7223 */ /* 0x000fe20000010011 */
[----:B------:R-:W-:Y:S01]  /*0590*/  FFMA.FTZ R13, R13, R16, R14 ;  /* 0x000000100d0d7223 */ /* 0x000fe2000001000e */
[----:B------:R-:W-:-:S02]  /*05a0*/  FSETP.NEU.AND P0, PT, R5, RZ, PT ;  /* 0x000000ff0500720b */ /* 0x000fc40003f0d000 */
[----:B------:R-:W-:Y:S01]  /*05b0*/  FSETP.GT.AND P3, PT, R11, 128, PT ;  /* 0x430000000b00780b */ /* 0x000fe20003f64000 */
[----:B------:R-:W-:Y:S01]  /*05c0*/  @!P2 FADD R13, R13, R13 ;  /* 0x0000000d0d0da221 */ /* 0x000fe20000000000 */
[----:B------:R-:W-:Y:S01]  /*05d0*/  @!P4 FADD R12, R12, R12 ;  /* 0x0000000c0c0cc221 */ /* 0x000fe20000000000 */
[C---:B------:R-:W-:Y:S02]  /*05e0*/  FSETP.GT.AND P4, PT, R10.reuse, 128, PT ;  /* 0x430000000a00780b */ /* 0x040fe40003f84000 */
[----:B------:R-:W-:Y:S02]  /*05f0*/  FSETP.GEU.AND P2, PT, R11, -25, PT ;  /* 0xc1c800000b00780b */ /* 0x000fe40003f4e000 */
[----:B------:R-:W-:Y:S02]  /*0600*/  FSEL R13, R13, +INF , !P3 ;  /* 0x7f8000000d0d7808 */ /* 0x000fe40005800000 */
[----:B------:R-:W-:Y:S02]  /*0610*/  FSETP.GEU.AND P3, PT, R10, -25, PT ;  /* 0xc1c800000a00780b */ /* 0x000fe40003f6e000 */
[----:B------:R-:W-:Y:S01]  /*0620*/  FSEL R12, R12, +INF , !P4 ;  /* 0x7f8000000c0c7808 */ /* 0x000fe20006000000 */
[----:B------:R-:W-:Y:S01]  /*0630*/  FADD R11, R4, R4 ;  /* 0x00000004040b7221 */ /* 0x000fe20000000000 */
[----:B------:R-:W-:Y:S01]  /*0640*/  FSEL R10, R13, -1, P2 ;  /* 0xbf8000000d0a7808 */ /* 0x000fe20001000000 */
[----:B------:R-:W-:Y:S01]  /*0650*/  @!P0 FADD R10, R5, R5 ;  /* 0x00000005050a8221 */ /* 0x000fe20000000000 */
[----:B------:R-:W-:-:S02]  /*0660*/  @P1 FSEL R11, R12, -1, P3 ;  /* 0xbf8000000c0b1808 */ /* 0x000fc40001800000 */
[----:B------:R-:W-:Y:S02]  /*0670*/  FSETP.GT.AND P1, PT, R4, RZ, PT ;  /* 0x000000ff0400720b */ /* 0x000fe40003f24000 */
[C---:B------:R-:W-:Y:S01]  /*0680*/  FSETP.GT.AND P0, PT, R5.reuse, RZ, PT ;  /* 0x000000ff0500720b */ /* 0x040fe20003f04000 */
[----:B--2---:R-:W-:Y:S01]  /*0690*/  IMAD.WIDE R8, R0, 0x4, R8 ;  /* 0x0000000400087825 */ /* 0x004fe200078e0208 */
[----:B------:R-:W-:Y:S02]  /*06a0*/  FSEL R4, R4, R11, P1 ;  /* 0x0000000b04047208 */ /* 0x000fe40000800000 */
[----:B------:R-:W-:Y:S01]  /*06b0*/  FSEL R5, R5, R10, P0 ;  /* 0x0000000a05057208 */ /* 0x000fe20000000000 */
[----:B------:R-:W-:Y:S04]  /*06c0*/  STG.E.64 desc[UR4][R2.64], R6 ;  /* 0x0000000602007986 */ /* 0x000fe8000c101b04 */
[----:B------:R-:W-:Y:S01]  /*06d0*/  STG.E.64 desc[UR4][R8.64], R4 ;  /* 0x0000000408007986 */ /* 0x000fe2000c101b04 */
[----:B------:R-:W-:Y:S05]  /*06e0*/  EXIT ;  /* 0x000000000000794d */ /* 0x000fea0003800000 */
.L_x_0:
[----:B------:R-:W-:-:S00]  /*06f0*/  BRA `(.L_x_0) ;  /* 0xfffffffc00fc7947 */ /* 0x000fc0000383ffff */
[----:B------:R-:W-:-:S00]  /*0700*/  NOP ;  /* 0x0000000000007918 */ /* 0x000fc00000000000 */
[----:B------:R-:W-:-:S00]  /*0710*/  NOP ;  /* 0x0000000000007918 */ /* 0x000fc00000000000 */
[----:B------:R-:W-:-:S00]  /*0720*/  NOP ;  /* 0x0000000000007918 */ /* 0x000fc00000000000 */
[----:B------:R-:W-:-:S00]  /*0730*/  NOP ;  /* 0x0000000000007918 */ /* 0x000fc00000000000 */
[----:B------:R-:W-:-:S00]  /*0740*/  NOP ;  /* 0x0000000000007918 */ /* 0x000fc00000000000 */
[----:B------:R-:W-:-:S00]  /*0750*/  NOP ;  /* 0x0000000000007918 */ /* 0x000fc00000000000 */
[----:B------:R-:W-:-:S00]  /*0760*/  NOP ;  /* 0x0000000000007918 */ /* 0x000fc00000000000 */
[----:B------:R-:W-:-:S00]  /*0770*/  NOP ;  /* 0x0000000000007918 */ /* 0x000fc00000000000 */
.L_x_1:


//--------------------- .nv.global.init           --------------------------
	.section	.nv.global.init,"aw",@progbits
.nv.global.init:
	.type		_$_str,@object
	.size		_$_str,(_$_str_$_2 - _$_str)
_$_str:
        /*0000*/ 	.byte	0x5f, 0x5f, 0x43, 0x55, 0x44, 0x41, 0x5f, 0x46, 0x54, 0x5a, 0x00
	.type		_$_str_$_2,@object
	.size		_$_str_$_2,(.L_1 - _$_str_$_2)
_$_str_$_2:
        /*000b*/ 	.byte	0x5f, 0x5f, 0x43, 0x55, 0x44, 0x41, 0x5f, 0x50, 0x52, 0x45, 0x43, 0x5f, 0x53, 0x51, 0x52, 0x54
        /*001b*/ 	.byte	0x00
.L_1:


//--------------------- .nv.constant0.triton_poi_fused__native_batch_norm_legit_no_training_convolution_elu_1 --------------------------
	.section	.nv.constant0.triton_poi_fused__native_batch_norm_legit_no_training_convolution_elu_1,"a",@progbits
	.sectionflags	@""
	.align	4
.nv.constant0.triton_poi_fused__native_batch_norm_legit_no_training_convolution_elu_1:
	.zero		588
